//
// Generated by NVIDIA NVVM Compiler
//
// Compiler Build ID: CL-36424714
// Cuda compilation tools, release 13.0, V13.0.88
// Based on NVVM 20.0.0
//

.version 9.0
.target sm_100
.address_size 64

	// .globl	_Z26transpose_float4_inner_4x4ILi32ELi128EEvPfS0_ii

.visible .entry _Z26transpose_float4_inner_4x4ILi32ELi128EEvPfS0_ii(
	.param .u64 .ptr .align 1 _Z26transpose_float4_inner_4x4ILi32ELi128EEvPfS0_ii_param_0,
	.param .u64 .ptr .align 1 _Z26transpose_float4_inner_4x4ILi32ELi128EEvPfS0_ii_param_1,
	.param .u32 _Z26transpose_float4_inner_4x4ILi32ELi128EEvPfS0_ii_param_2,
	.param .u32 _Z26transpose_float4_inner_4x4ILi32ELi128EEvPfS0_ii_param_3
)
{
	.reg .b32 	%r<21>;
	.reg .b32 	%f<17>;
	.reg .b64 	%rd<43>;

	ld.param.u64 	%rd1, [_Z26transpose_float4_inner_4x4ILi32ELi128EEvPfS0_ii_param_0];
	ld.param.u64 	%rd2, [_Z26transpose_float4_inner_4x4ILi32ELi128EEvPfS0_ii_param_1];
	ld.param.u32 	%r1, [_Z26transpose_float4_inner_4x4ILi32ELi128EEvPfS0_ii_param_2];
	ld.param.u32 	%r2, [_Z26transpose_float4_inner_4x4ILi32ELi128EEvPfS0_ii_param_3];
	mov.u32 	%r3, %ctaid.y;
	shl.b32 	%r4, %r3, 5;
	mul.lo.s32 	%r5, %r4, %r2;
	cvt.u64.u32 	%rd3, %r5;
	mov.u32 	%r6, %ctaid.x;
	shl.b32 	%r7, %r6, 7;
	cvt.u64.u32 	%rd4, %r7;
	add.s64 	%rd5, %rd3, %rd4;
	mov.u32 	%r8, %tid.x;
	shl.b32 	%r9, %r8, 2;
	mov.u32 	%r10, %tid.y;
	shl.b32 	%r11, %r10, 2;
	cvta.to.global.u64 	%rd6, %rd1;
	mad.lo.s32 	%r12, %r11, %r2, %r9;
	cvt.u64.u32 	%rd7, %r12;
	add.s64 	%rd8, %rd5, %rd7;
	shl.b64 	%rd9, %rd8, 2;
	add.s64 	%rd10, %rd6, %rd9;
	ld.global.v4.f32 	{%f1, %f2, %f3, %f4}, [%rd10];
	add.s32 	%r13, %r12, %r2;
	cvt.u64.u32 	%rd11, %r13;
	add.s64 	%rd12, %rd5, %rd11;
	shl.b64 	%rd13, %rd12, 2;
	add.s64 	%rd14, %rd6, %rd13;
	ld.global.v4.f32 	{%f5, %f6, %f7, %f8}, [%rd14];
	add.s32 	%r14, %r13, %r2;
	cvt.u64.u32 	%rd15, %r14;
	add.s64 	%rd16, %rd5, %rd15;
	shl.b64 	%rd17, %rd16, 2;
	add.s64 	%rd18, %rd6, %rd17;
	ld.global.v4.f32 	{%f9, %f10, %f11, %f12}, [%rd18];
	add.s32 	%r15, %r14, %r2;
	cvt.u64.u32 	%rd19, %r15;
	add.s64 	%rd20, %rd5, %rd19;
	shl.b64 	%rd21, %rd20, 2;
	add.s64 	%rd22, %rd6, %rd21;
	ld.global.v4.f32 	{%f13, %f14, %f15, %f16}, [%rd22];
	mul.lo.s32 	%r16, %r7, %r1;
	cvt.u64.u32 	%rd23, %r16;
	cvt.u64.u32 	%rd24, %r4;
	add.s64 	%rd25, %rd23, %rd24;
	cvta.to.global.u64 	%rd26, %rd2;
	mad.lo.s32 	%r17, %r9, %r1, %r11;
	cvt.u64.u32 	%rd27, %r17;
	add.s64 	%rd28, %rd25, %rd27;
	shl.b64 	%rd29, %rd28, 2;
	add.s64 	%rd30, %rd26, %rd29;
	st.global.v4.f32 	[%rd30], {%f1, %f5, %f9, %f13};
	add.s32 	%r18, %r17, %r1;
	cvt.u64.u32 	%rd31, %r18;
	add.s64 	%rd32, %rd25, %rd31;
	shl.b64 	%rd33, %rd32, 2;
	add.s64 	%rd34, %rd26, %rd33;
	st.global.v4.f32 	[%rd34], {%f2, %f6, %f10, %f14};
	add.s32 	%r19, %r18, %r1;
	cvt.u64.u32 	%rd35, %r19;
	add.s64 	%rd36, %rd25, %rd35;
	shl.b64 	%rd37, %rd36, 2;
	add.s64 	%rd38, %rd26, %rd37;
	st.global.v4.f32 	[%rd38], {%f3, %f7, %f11, %f15};
	add.s32 	%r20, %r19, %r1;
	cvt.u64.u32 	%rd39, %r20;
	add.s64 	%rd40, %rd25, %rd39;
	shl.b64 	%rd41, %rd40, 2;
	add.s64 	%rd42, %rd26, %rd41;
	st.global.v4.f32 	[%rd42], {%f4, %f8, %f12, %f16};
	ret;

}
	// .globl	_Z26transpose_float4_inner_4x4ILi64ELi64EEvPfS0_ii
.visible .entry _Z26transpose_float4_inner_4x4ILi64ELi64EEvPfS0_ii(
	.param .u64 .ptr .align 1 _Z26transpose_float4_inner_4x4ILi64ELi64EEvPfS0_ii_param_0,
	.param .u64 .ptr .align 1 _Z26transpose_float4_inner_4x4ILi64ELi64EEvPfS0_ii_param_1,
	.param .u32 _Z26transpose_float4_inner_4x4ILi64ELi64EEvPfS0_ii_param_2,
	.param .u32 _Z26transpose_float4_inner_4x4ILi64ELi64EEvPfS0_ii_param_3
)
{
	.reg .b32 	%r<21>;
	.reg .b32 	%f<17>;
	.reg .b64 	%rd<43>;

	ld.param.u64 	%rd1, [_Z26transpose_float4_inner_4x4ILi64ELi64EEvPfS0_ii_param_0];
	ld.param.u64 	%rd2, [_Z26transpose_float4_inner_4x4ILi64ELi64EEvPfS0_ii_param_1];
	ld.param.u32 	%r1, [_Z26transpose_float4_inner_4x4ILi64ELi64EEvPfS0_ii_param_2];
	ld.param.u32 	%r2, [_Z26transpose_float4_inner_4x4ILi64ELi64EEvPfS0_ii_param_3];
	mov.u32 	%r3, %ctaid.y;
	shl.b32 	%r4, %r3, 6;
	mul.lo.s32 	%r5, %r4, %r2;
	cvt.u64.u32 	%rd3, %r5;
	mov.u32 	%r6, %ctaid.x;
	shl.b32 	%r7, %r6, 6;
	cvt.u64.u32 	%rd4, %r7;
	add.s64 	%rd5, %rd3, %rd4;
	mov.u32 	%r8, %tid.x;
	shl.b32 	%r9, %r8, 2;
	mov.u32 	%r10, %tid.y;
	shl.b32 	%r11, %r10, 2;
	cvta.to.global.u64 	%rd6, %rd1;
	mad.lo.s32 	%r12, %r11, %r2, %r9;
	cvt.u64.u32 	%rd7, %r12;
	add.s64 	%rd8, %rd5, %rd7;
	shl.b64 	%rd9, %rd8, 2;
	add.s64 	%rd10, %rd6, %rd9;
	ld.global.v4.f32 	{%f1, %f2, %f3, %f4}, [%rd10];
	add.s32 	%r13, %r12, %r2;
	cvt.u64.u32 	%rd11, %r13;
	add.s64 	%rd12, %rd5, %rd11;
	shl.b64 	%rd13, %rd12, 2;
	add.s64 	%rd14, %rd6, %rd13;
	ld.global.v4.f32 	{%f5, %f6, %f7, %f8}, [%rd14];
	add.s32 	%r14, %r13, %r2;
	cvt.u64.u32 	%rd15, %r14;
	add.s64 	%rd16, %rd5, %rd15;
	shl.b64 	%rd17, %rd16, 2;
	add.s64 	%rd18, %rd6, %rd17;
	ld.global.v4.f32 	{%f9, %f10, %f11, %f12}, [%rd18];
	add.s32 	%r15, %r14, %r2;
	cvt.u64.u32 	%rd19, %r15;
	add.s64 	%rd20, %rd5, %rd19;
	shl.b64 	%rd21, %rd20, 2;
	add.s64 	%rd22, %rd6, %rd21;
	ld.global.v4.f32 	{%f13, %f14, %f15, %f16}, [%rd22];
	mul.lo.s32 	%r16, %r7, %r1;
	cvt.u64.u32 	%rd23, %r16;
	cvt.u64.u32 	%rd24, %r4;
	add.s64 	%rd25, %rd23, %rd24;
	cvta.to.global.u64 	%rd26, %rd2;
	mad.lo.s32 	%r17, %r9, %r1, %r11;
	cvt.u64.u32 	%rd27, %r17;
	add.s64 	%rd28, %rd25, %rd27;
	shl.b64 	%rd29, %rd28, 2;
	add.s64 	%rd30, %rd26, %rd29;
	st.global.v4.f32 	[%rd30], {%f1, %f5, %f9, %f13};
	add.s32 	%r18, %r17, %r1;
	cvt.u64.u32 	%rd31, %r18;
	add.s64 	%rd32, %rd25, %rd31;
	shl.b64 	%rd33, %rd32, 2;
	add.s64 	%rd34, %rd26, %rd33;
	st.global.v4.f32 	[%rd34], {%f2, %f6, %f10, %f14};
	add.s32 	%r19, %r18, %r1;
	cvt.u64.u32 	%rd35, %r19;
	add.s64 	%rd36, %rd25, %rd35;
	shl.b64 	%rd37, %rd36, 2;
	add.s64 	%rd38, %rd26, %rd37;
	st.global.v4.f32 	[%rd38], {%f3, %f7, %f11, %f15};
	add.s32 	%r20, %r19, %r1;
	cvt.u64.u32 	%rd39, %r20;
	add.s64 	%rd40, %rd25, %rd39;
	shl.b64 	%rd41, %rd40, 2;
	add.s64 	%rd42, %rd26, %rd41;
	st.global.v4.f32 	[%rd42], {%f4, %f8, %f12, %f16};
	ret;

}
	// .globl	_Z26transpose_float4_inner_4x4ILi128ELi32EEvPfS0_ii
.visible .entry _Z26transpose_float4_inner_4x4ILi128ELi32EEvPfS0_ii(
	.param .u64 .ptr .align 1 _Z26transpose_float4_inner_4x4ILi128ELi32EEvPfS0_ii_param_0,
	.param .u64 .ptr .align 1 _Z26transpose_float4_inner_4x4ILi128ELi32EEvPfS0_ii_param_1,
	.param .u32 _Z26transpose_float4_inner_4x4ILi128ELi32EEvPfS0_ii_param_2,
	.param .u32 _Z26transpose_float4_inner_4x4ILi128ELi32EEvPfS0_ii_param_3
)
{
	.reg .b32 	%r<21>;
	.reg .b32 	%f<17>;
	.reg .b64 	%rd<43>;

	ld.param.u64 	%rd1, [_Z26transpose_float4_inner_4x4ILi128ELi32EEvPfS0_ii_param_0];
	ld.param.u64 	%rd2, [_Z26transpose_float4_inner_4x4ILi128ELi32EEvPfS0_ii_param_1];
	ld.param.u32 	%r1, [_Z26transpose_float4_inner_4x4ILi128ELi32EEvPfS0_ii_param_2];
	ld.param.u32 	%r2, [_Z26transpose_float4_inner_4x4ILi128ELi32EEvPfS0_ii_param_3];
	mov.u32 	%r3, %ctaid.y;
	shl.b32 	%r4, %r3, 7;
	mul.lo.s32 	%r5, %r4, %r2;
	cvt.u64.u32 	%rd3, %r5;
	mov.u32 	%r6, %ctaid.x;
	shl.b32 	%r7, %r6, 5;
	cvt.u64.u32 	%rd4, %r7;
	add.s64 	%rd5, %rd3, %rd4;
	mov.u32 	%r8, %tid.x;
	shl.b32 	%r9, %r8, 2;
	mov.u32 	%r10, %tid.y;
	shl.b32 	%r11, %r10, 2;
	cvta.to.global.u64 	%rd6, %rd1;
	mad.lo.s32 	%r12, %r11, %r2, %r9;
	cvt.u64.u32 	%rd7, %r12;
	add.s64 	%rd8, %rd5, %rd7;
	shl.b64 	%rd9, %rd8, 2;
	add.s64 	%rd10, %rd6, %rd9;
	ld.global.v4.f32 	{%f1, %f2, %f3, %f4}, [%rd10];
	add.s32 	%r13, %r12, %r2;
	cvt.u64.u32 	%rd11, %r13;
	add.s64 	%rd12, %rd5, %rd11;
	shl.b64 	%rd13, %rd12, 2;
	add.s64 	%rd14, %rd6, %rd13;
	ld.global.v4.f32 	{%f5, %f6, %f7, %f8}, [%rd14];
	add.s32 	%r14, %r13, %r2;
	cvt.u64.u32 	%rd15, %r14;
	add.s64 	%rd16, %rd5, %rd15;
	shl.b64 	%rd17, %rd16, 2;
	add.s64 	%rd18, %rd6, %rd17;
	ld.global.v4.f32 	{%f9, %f10, %f11, %f12}, [%rd18];
	add.s32 	%r15, %r14, %r2;
	cvt.u64.u32 	%rd19, %r15;
	add.s64 	%rd20, %rd5, %rd19;
	shl.b64 	%rd21, %rd20, 2;
	add.s64 	%rd22, %rd6, %rd21;
	ld.global.v4.f32 	{%f13, %f14, %f15, %f16}, [%rd22];
	mul.lo.s32 	%r16, %r7, %r1;
	cvt.u64.u32 	%rd23, %r16;
	cvt.u64.u32 	%rd24, %r4;
	add.s64 	%rd25, %rd23, %rd24;
	cvta.to.global.u64 	%rd26, %rd2;
	mad.lo.s32 	%r17, %r9, %r1, %r11;
	cvt.u64.u32 	%rd27, %r17;
	add.s64 	%rd28, %rd25, %rd27;
	shl.b64 	%rd29, %rd28, 2;
	add.s64 	%rd30, %rd26, %rd29;
	st.global.v4.f32 	[%rd30], {%f1, %f5, %f9, %f13};
	add.s32 	%r18, %r17, %r1;
	cvt.u64.u32 	%rd31, %r18;
	add.s64 	%rd32, %rd25, %rd31;
	shl.b64 	%rd33, %rd32, 2;
	add.s64 	%rd34, %rd26, %rd33;
	st.global.v4.f32 	[%rd34], {%f2, %f6, %f10, %f14};
	add.s32 	%r19, %r18, %r1;
	cvt.u64.u32 	%rd35, %r19;
	add.s64 	%rd36, %rd25, %rd35;
	shl.b64 	%rd37, %rd36, 2;
	add.s64 	%rd38, %rd26, %rd37;
	st.global.v4.f32 	[%rd38], {%f3, %f7, %f11, %f15};
	add.s32 	%r20, %r19, %r1;
	cvt.u64.u32 	%rd39, %r20;
	add.s64 	%rd40, %rd25, %rd39;
	shl.b64 	%rd41, %rd40, 2;
	add.s64 	%rd42, %rd26, %rd41;
	st.global.v4.f32 	[%rd42], {%f4, %f8, %f12, %f16};
	ret;

}


// ===== COMPILED SASS (sm_100) =====

	.target	sm_100

	.elftype	@"ET_EXEC"


//--------------------- .note.nv.tkinfo           --------------------------
	.section	.note.nv.tkinfo,"",@"SHT_NOTE"
	.sectionflags	@"SHF_NOTE_NV_TKINFO"
	.tkinfo
        /*0018*/ 	.word	0x00000002
        /*0030*/ 	.string	""
        /*0030*/ 	.string	"ptxas"
        /*0030*/ 	.string	"Cuda compilation tools, release 13.0, V13.0.88"
        /*0030*/ 	.string	"Build cuda_13.0.r13.0/compiler.36424714_0"
        /*0030*/ 	.string	"-arch sm_100 -m 64 "



//--------------------- .note.nv.cuinfo           --------------------------
	.section	.note.nv.cuinfo,"",@"SHT_NOTE"
	.sectionflags	@"SHF_NOTE_NV_CUINFO"
        /*0018*/ 	.short	0x0002
        /*001a*/ 	.short	0x0064
        /*001c*/ 	.short	0x0082
	.zero		2


//--------------------- .nv.info                  --------------------------
	.section	.nv.info,"",@"SHT_CUDA_INFO"
	.align	4


	//----- nvinfo : EIATTR_REGCOUNT
	.align		4
        /*0000*/ 	.byte	0x04, 0x2f
        /*0002*/ 	.short	(.L_1 - .L_0)
	.align		4
.L_0:
        /*0004*/ 	.word	index@(_Z26transpose_float4_inner_4x4ILi32ELi128EEvPfS0_ii)
        /*0008*/ 	.word	0x00000020


	//----- nvinfo : EIATTR_FRAME_SIZE
	.align		4
.L_1:
        /*000c*/ 	.byte	0x04, 0x11
        /*000e*/ 	.short	(.L_3 - .L_2)
	.align		4
.L_2:
        /*0010*/ 	.word	index@(_Z26transpose_float4_inner_4x4ILi32ELi128EEvPfS0_ii)
        /*0014*/ 	.word	0x00000000


	//----- nvinfo : EIATTR_REGCOUNT
	.align		4
.L_3:
        /*0018*/ 	.byte	0x04, 0x2f
        /*001a*/ 	.short	(.L_5 - .L_4)
	.align		4
.L_4:
        /*001c*/ 	.word	index@(_Z26transpose_float4_inner_4x4ILi64ELi64EEvPfS0_ii)
        /*0020*/ 	.word	0x00000020


	//----- nvinfo : EIATTR_FRAME_SIZE
	.align		4
.L_5:
        /*0024*/ 	.byte	0x04, 0x11
        /*0026*/ 	.short	(.L_7 - .L_6)
	.align		4
.L_6:
        /*0028*/ 	.word	index@(_Z26transpose_float4_inner_4x4ILi64ELi64EEvPfS0_ii)
        /*002c*/ 	.word	0x00000000


	//----- nvinfo : EIATTR_REGCOUNT
	.align		4
.L_7:
        /*0030*/ 	.byte	0x04, 0x2f
        /*0032*/ 	.short	(.L_9 - .L_8)
	.align		4
.L_8:
        /*0034*/ 	.word	index@(_Z26transpose_float4_inner_4x4ILi128ELi32EEvPfS0_ii)
        /*0038*/ 	.word	0x00000020


	//----- nvinfo : EIATTR_FRAME_SIZE
	.align		4
.L_9:
        /*003c*/ 	.byte	0x04, 0x11
        /*003e*/ 	.short	(.L_11 - .L_10)
	.align		4
.L_10:
        /*0040*/ 	.word	index@(_Z26transpose_float4_inner_4x4ILi128ELi32EEvPfS0_ii)
        /*0044*/ 	.word	0x00000000


	//----- nvinfo : EIATTR_MIN_STACK_SIZE
	.align		4
.L_11:
        /*0048*/ 	.byte	0x04, 0x12
        /*004a*/ 	.short	(.L_13 - .L_12)
	.align		4
.L_12:
        /*004c*/ 	.word	index@(_Z26transpose_float4_inner_4x4ILi128ELi32EEvPfS0_ii)
        /*0050*/ 	.word	0x00000000


	//----- nvinfo : EIATTR_MIN_STACK_SIZE
	.align		4
.L_13:
        /*0054*/ 	.byte	0x04, 0x12
        /*0056*/ 	.short	(.L_15 - .L_14)
	.align		4
.L_14:
        /*0058*/ 	.word	index@(_Z26transpose_float4_inner_4x4ILi64ELi64EEvPfS0_ii)
        /*005c*/ 	.word	0x00000000


	//----- nvinfo : EIATTR_MIN_STACK_SIZE
	.align		4
.L_15:
        /*0060*/ 	.byte	0x04, 0x12
        /*0062*/ 	.short	(.L_17 - .L_16)
	.align		4
.L_16:
        /*0064*/ 	.word	index@(_Z26transpose_float4_inner_4x4ILi32ELi128EEvPfS0_ii)
        /*0068*/ 	.word	0x00000000
.L_17:


//--------------------- .nv.compat                --------------------------
	.section	.nv.compat,"",@"SHT_CUDA_COMPAT_INFO"
	.align	4
        /*0000*/ 	.byte	0x02, 0x09, 0x00, 0x00, 0x02, 0x02, 0x01, 0x00, 0x02, 0x05, 0x05, 0x00, 0x03, 0x07, 0x01, 0x01
        /*0010*/ 	.byte	0x02, 0x03, 0x00, 0x00, 0x02, 0x06, 0x01, 0x00, 0x04, 0x0b, 0x08, 0x00, 0x09, 0x00, 0x00, 0x00
        /*0020*/ 	.byte	0x00, 0x00, 0x00, 0x00


//--------------------- .nv.info._Z26transpose_float4_inner_4x4ILi128ELi32EEvPfS0_ii --------------------------
	.section	.nv.info._Z26transpose_float4_inner_4x4ILi128ELi32EEvPfS0_ii,"",@"SHT_CUDA_INFO"
	.sectionflags	@""
	.align	4


	//----- nvinfo : EIATTR_CUDA_API_VERSION
	.align		4
        /*0000*/ 	.byte	0x04, 0x37
        /*0002*/ 	.short	(.L_19 - .L_18)
.L_18:
        /*0004*/ 	.word	0x00000082


	//----- nvinfo : EIATTR_KPARAM_INFO
	.align		4
.L_19:
        /*0008*/ 	.byte	0x04, 0x17
        /*000a*/ 	.short	(.L_21 - .L_20)
.L_20:
        /*000c*/ 	.word	0x00000000
        /*0010*/ 	.short	0x0003
        /*0012*/ 	.short	0x0014
        /*0014*/ 	.byte	0x00, 0xf0, 0x11, 0x00


	//----- nvinfo : EIATTR_KPARAM_INFO
	.align		4
.L_21:
        /*0018*/ 	.byte	0x04, 0x17
        /*001a*/ 	.short	(.L_23 - .L_22)
.L_22:
        /*001c*/ 	.word	0x00000000
        /*0020*/ 	.short	0x0002
        /*0022*/ 	.short	0x0010
        /*0024*/ 	.byte	0x00, 0xf0, 0x11, 0x00


	//----- nvinfo : EIATTR_KPARAM_INFO
	.align		4
.L_23:
        /*0028*/ 	.byte	0x04, 0x17
        /*002a*/ 	.short	(.L_25 - .L_24)
.L_24:
        /*002c*/ 	.word	0x00000000
        /*0030*/ 	.short	0x0001
        /*0032*/ 	.short	0x0008
        /*0034*/ 	.byte	0x00, 0xf5, 0x21, 0x00


	//----- nvinfo : EIATTR_KPARAM_INFO
	.align		4
.L_25:
        /*0038*/ 	.byte	0x04, 0x17
        /*003a*/ 	.short	(.L_27 - .L_26)
.L_26:
        /*003c*/ 	.word	0x00000000
        /*0040*/ 	.short	0x0000
        /*0042*/ 	.short	0x0000
        /*0044*/ 	.byte	0x00, 0xf5, 0x21, 0x00


	//----- nvinfo : EIATTR_SPARSE_MMA_MASK
	.align		4
.L_27:
        /*0048*/ 	.byte	0x03, 0x50
        /*004a*/ 	.short	0x0000


	//----- nvinfo : EIATTR_MAXREG_COUNT
	.align		4
        /*004c*/ 	.byte	0x03, 0x1b
        /*004e*/ 	.short	0x00ff


	//----- nvinfo : EIATTR_MERCURY_ISA_VERSION
	.align		4
        /*0050*/ 	.byte	0x03, 0x5f
        /*0052*/ 	.short	0x0101


	//----- nvinfo : EIATTR_VRC_CTA_INIT_COUNT
	.align		4
        /*0054*/ 	.byte	0x02, 0x4a
	.zero		1
	.zero		1


	//----- nvinfo : EIATTR_EXIT_INSTR_OFFSETS
	.align		4
        /*0058*/ 	.byte	0x04, 0x1c
        /*005a*/ 	.short	(.L_29 - .L_28)


	//   ....[0]....
.L_28:
        /*005c*/ 	.word	0x00000510


	//----- nvinfo : EIATTR_CBANK_PARAM_SIZE
	.align		4
.L_29:
        /*0060*/ 	.byte	0x03, 0x19
        /*0062*/ 	.short	0x0018


	//----- nvinfo : EIATTR_PARAM_CBANK
	.align		4
        /*0064*/ 	.byte	0x04, 0x0a
        /*0066*/ 	.short	(.L_31 - .L_30)
	.align		4
.L_30:
        /*0068*/ 	.word	index@(.nv.constant0._Z26transpose_float4_inner_4x4ILi128ELi32EEvPfS0_ii)
        /*006c*/ 	.short	0x0380
        /*006e*/ 	.short	0x0018


	//----- nvinfo : EIATTR_SW_WAR
	.align		4
.L_31:
        /*0070*/ 	.byte	0x04, 0x36
        /*0072*/ 	.short	(.L_33 - .L_32)
.L_32:
        /*0074*/ 	.word	0x00000008
.L_33:


//--------------------- .nv.info._Z26transpose_float4_inner_4x4ILi64ELi64EEvPfS0_ii --------------------------
	.section	.nv.info._Z26transpose_float4_inner_4x4ILi64ELi64EEvPfS0_ii,"",@"SHT_CUDA_INFO"
	.sectionflags	@""
	.align	4


	//----- nvinfo : EIATTR_CUDA_API_VERSION
	.align		4
        /*0000*/ 	.byte	0x04, 0x37
        /*0002*/ 	.short	(.L_35 - .L_34)
.L_34:
        /*0004*/ 	.word	0x00000082


	//----- nvinfo : EIATTR_KPARAM_INFO
	.align		4
.L_35:
        /*0008*/ 	.byte	0x04, 0x17
        /*000a*/ 	.short	(.L_37 - .L_36)
.L_36:
        /*000c*/ 	.word	0x00000000
        /*0010*/ 	.short	0x0003
        /*0012*/ 	.short	0x0014
        /*0014*/ 	.byte	0x00, 0xf0, 0x11, 0x00


	//----- nvinfo : EIATTR_KPARAM_INFO
	.align		4
.L_37:
        /*0018*/ 	.byte	0x04, 0x17
        /*001a*/ 	.short	(.L_39 - .L_38)
.L_38:
        /*001c*/ 	.word	0x00000000
        /*0020*/ 	.short	0x0002
        /*0022*/ 	.short	0x0010
        /*0024*/ 	.byte	0x00, 0xf0, 0x11, 0x00


	//----- nvinfo : EIATTR_KPARAM_INFO
	.align		4
.L_39:
        /*0028*/ 	.byte	0x04, 0x17
        /*002a*/ 	.short	(.L_41 - .L_40)
.L_40:
        /*002c*/ 	.word	0x00000000
        /*0030*/ 	.short	0x0001
        /*0032*/ 	.short	0x0008
        /*0034*/ 	.byte	0x00, 0xf5, 0x21, 0x00


	//----- nvinfo : EIATTR_KPARAM_INFO
	.align		4
.L_41:
        /*0038*/ 	.byte	0x04, 0x17
        /*003a*/ 	.short	(.L_43 - .L_42)
.L_42:
        /*003c*/ 	.word	0x00000000
        /*0040*/ 	.short	0x0000
        /*0042*/ 	.short	0x0000
        /*0044*/ 	.byte	0x00, 0xf5, 0x21, 0x00


	//----- nvinfo : EIATTR_SPARSE_MMA_MASK
	.align		4
.L_43:
        /*0048*/ 	.byte	0x03, 0x50
        /*004a*/ 	.short	0x0000


	//----- nvinfo : EIATTR_MAXREG_COUNT
	.align		4
        /*004c*/ 	.byte	0x03, 0x1b
        /*004e*/ 	.short	0x00ff


	//----- nvinfo : EIATTR_MERCURY_ISA_VERSION
	.align		4
        /*0050*/ 	.byte	0x03, 0x5f
        /*0052*/ 	.short	0x0101


	//----- nvinfo : EIATTR_VRC_CTA_INIT_COUNT
	.align		4
        /*0054*/ 	.byte	0x02, 0x4a
	.zero		1
	.zero		1


	//----- nvinfo : EIATTR_EXIT_INSTR_OFFSETS
	.align		4
        /*0058*/ 	.byte	0x04, 0x1c
        /*005a*/ 	.short	(.L_45 - .L_44)


	//   ....[0]....
.L_44:
        /*005c*/ 	.word	0x00000510


	//----- nvinfo : EIATTR_CBANK_PARAM_SIZE
	.align		4
.L_45:
        /*0060*/ 	.byte	0x03, 0x19
        /*0062*/ 	.short	0x0018


	//----- nvinfo : EIATTR_PARAM_CBANK
	.align		4
        /*0064*/ 	.byte	0x04, 0x0a
        /*0066*/ 	.short	(.L_47 - .L_46)
	.align		4
.L_46:
        /*0068*/ 	.word	index@(.nv.constant0._Z26transpose_float4_inner_4x4ILi64ELi64EEvPfS0_ii)
        /*006c*/ 	.short	0x0380
        /*006e*/ 	.short	0x0018


	//----- nvinfo : EIATTR_SW_WAR
	.align		4
.L_47:
        /*0070*/ 	.byte	0x04, 0x36
        /*0072*/ 	.short	(.L_49 - .L_48)
.L_48:
        /*0074*/ 	.word	0x00000008
.L_49:


//--------------------- .nv.info._Z26transpose_float4_inner_4x4ILi32ELi128EEvPfS0_ii --------------------------
	.section	.nv.info._Z26transpose_float4_inner_4x4ILi32ELi128EEvPfS0_ii,"",@"SHT_CUDA_INFO"
	.sectionflags	@""
	.align	4


	//----- nvinfo : EIATTR_CUDA_API_VERSION
	.align		4
        /*0000*/ 	.byte	0x04, 0x37
        /*0002*/ 	.short	(.L_51 - .L_50)
.L_50:
        /*0004*/ 	.word	0x00000082


	//----- nvinfo : EIATTR_KPARAM_INFO
	.align		4
.L_51:
        /*0008*/ 	.byte	0x04, 0x17
        /*000a*/ 	.short	(.L_53 - .L_52)
.L_52:
        /*000c*/ 	.word	0x00000000
        /*0010*/ 	.short	0x0003
        /*0012*/ 	.short	0x0014
        /*0014*/ 	.byte	0x00, 0xf0, 0x11, 0x00


	//----- nvinfo : EIATTR_KPARAM_INFO
	.align		4
.L_53:
        /*0018*/ 	.byte	0x04, 0x17
        /*001a*/ 	.short	(.L_55 - .L_54)
.L_54:
        /*001c*/ 	.word	0x00000000
        /*0020*/ 	.short	0x0002
        /*0022*/ 	.short	0x0010
        /*0024*/ 	.byte	0x00, 0xf0, 0x11, 0x00


	//----- nvinfo : EIATTR_KPARAM_INFO
	.align		4
.L_55:
        /*0028*/ 	.byte	0x04, 0x17
        /*002a*/ 	.short	(.L_57 - .L_56)
.L_56:
        /*002c*/ 	.word	0x00000000
        /*0030*/ 	.short	0x0001
        /*0032*/ 	.short	0x0008
        /*0034*/ 	.byte	0x00, 0xf5, 0x21, 0x00


	//----- nvinfo : EIATTR_KPARAM_INFO
	.align		4
.L_57:
        /*0038*/ 	.byte	0x04, 0x17
        /*003a*/ 	.short	(.L_59 - .L_58)
.L_58:
        /*003c*/ 	.word	0x00000000
        /*0040*/ 	.short	0x0000
        /*0042*/ 	.short	0x0000
        /*0044*/ 	.byte	0x00, 0xf5, 0x21, 0x00


	//----- nvinfo : EIATTR_SPARSE_MMA_MASK
	.align		4
.L_59:
        /*0048*/ 	.byte	0x03, 0x50
        /*004a*/ 	.short	0x0000


	//----- nvinfo : EIATTR_MAXREG_COUNT
	.align		4
        /*004c*/ 	.byte	0x03, 0x1b
        /*004e*/ 	.short	0x00ff


	//----- nvinfo : EIATTR_MERCURY_ISA_VERSION
	.align		4
        /*0050*/ 	.byte	0x03, 0x5f
        /*0052*/ 	.short	0x0101


	//----- nvinfo : EIATTR_VRC_CTA_INIT_COUNT
	.align		4
        /*0054*/ 	.byte	0x02, 0x4a
	.zero		1
	.zero		1


	//----- nvinfo : EIATTR_EXIT_INSTR_OFFSETS
	.align		4
        /*0058*/ 	.byte	0x04, 0x1c
        /*005a*/ 	.short	(.L_61 - .L_60)


	//   ....[0]....
.L_60:
        /*005c*/ 	.word	0x00000510


	//----- nvinfo : EIATTR_CBANK_PARAM_SIZE
	.align		4
.L_61:
        /*0060*/ 	.byte	0x03, 0x19
        /*0062*/ 	.short	0x0018


	//----- nvinfo : EIATTR_PARAM_CBANK
	.align		4
        /*0064*/ 	.byte	0x04, 0x0a
        /*0066*/ 	.short	(.L_63 - .L_62)
	.align		4
.L_62:
        /*0068*/ 	.word	index@(.nv.constant0._Z26transpose_float4_inner_4x4ILi32ELi128EEvPfS0_ii)
        /*006c*/ 	.short	0x0380
        /*006e*/ 	.short	0x0018


	//----- nvinfo : EIATTR_SW_WAR
	.align		4
.L_63:
        /*0070*/ 	.byte	0x04, 0x36
        /*0072*/ 	.short	(.L_65 - .L_64)
.L_64:
        /*0074*/ 	.word	0x00000008
.L_65:


//--------------------- .nv.callgraph             --------------------------
	.section	.nv.callgraph,"",@"SHT_CUDA_CALLGRAPH"
	.align	4
	.sectionentsize	8
	.align		4
        /*0000*/ 	.word	0x00000000
	.align		4
        /*0004*/ 	.word	0xffffffff
	.align		4
        /*0008*/ 	.word	0x00000000
	.align		4
        /*000c*/ 	.word	0xfffffffe
	.align		4
        /*0010*/ 	.word	0x00000000
	.align		4
        /*0014*/ 	.word	0xfffffffd
	.align		4
        /*0018*/ 	.word	0x00000000
	.align		4
        /*001c*/ 	.word	0xfffffffc


//--------------------- .text._Z26transpose_float4_inner_4x4ILi128ELi32EEvPfS0_ii --------------------------
	.section	.text._Z26transpose_float4_inner_4x4ILi128ELi32EEvPfS0_ii,"ax",@progbits
	.align	128
        .global         _Z26transpose_float4_inner_4x4ILi128ELi32EEvPfS0_ii
        .type           _Z26transpose_float4_inner_4x4ILi128ELi32EEvPfS0_ii,@function
        .size           _Z26transpose_float4_inner_4x4ILi128ELi32EEvPfS0_ii,(.L_x_3 - _Z26transpose_float4_inner_4x4ILi128ELi32EEvPfS0_ii)
        .other          _Z26transpose_float4_inner_4x4ILi128ELi32EEvPfS0_ii,@"STO_CUDA_ENTRY STV_DEFAULT"
_Z26transpose_float4_inner_4x4ILi128ELi32EEvPfS0_ii:
.text._Z26transpose_float4_inner_4x4ILi128ELi32EEvPfS0_ii:
[----:B------:R-:W-:Y:S01]  /*0000*/  LDC R1, c[0x0][0x37c] ;  /* 0x0000df00ff017b82 */ /* 0x000fe20000000800 */
[----:B------:R-:W0:Y:S07]  /*0010*/  S2R R0, SR_TID.X ;  /* 0x0000000000007919 */ /* 0x000e2e0000002100 */
[----:B------:R-:W1:Y:S01]  /*0020*/  S2UR UR4, SR_CTAID.Y ;  /* 0x00000000000479c3 */ /* 0x000e620000002600 */
[----:B------:R-:W2:Y:S01]  /*0030*/  LDCU.64 UR10, c[0x0][0x390] ;  /* 0x00007200ff0a77ac */ /* 0x000ea20008000a00 */
[----:B------:R-:W3:Y:S01]  /*0040*/  S2R R3, SR_TID.Y ;  /* 0x0000000000037919 */ /* 0x000ee20000002200 */
[----:B------:R-:W4:Y:S05]  /*0050*/  LDCU.128 UR12, c[0x0][0x380] ;  /* 0x00007000ff0c77ac */ /* 0x000f2a0008000c00 */
[----:B------:R-:W5:Y:S01]  /*0060*/  S2UR UR5, SR_CTAID.X ;  /* 0x00000000000579c3 */ /* 0x000f620000002500 */
[----:B------:R-:W4:Y:S01]  /*0070*/  LDCU.64 UR8, c[0x0][0x358] ;  /* 0x00006b00ff0877ac */ /* 0x000f220008000a00 */
[----:B-1----:R-:W-:-:S04]  /*0080*/  USHF.L.U32 UR4, UR4, 0x7, URZ ;  /* 0x0000000704047899 */ /* 0x002fc800080006ff */
[----:B--2---:R-:W-:Y:S01]  /*0090*/  UIMAD UR6, UR4, UR11, URZ ;  /* 0x0000000b040672a4 */ /* 0x004fe2000f8e02ff */
[----:B0-----:R-:W-:Y:S01]  /*00a0*/  IMAD.SHL.U32 R0, R0, 0x4, RZ ;  /* 0x0000000400007824 */ /* 0x001fe200078e00ff */
[----:B-----5:R-:W-:Y:S01]  /*00b0*/  USHF.L.U32 UR5, UR5, 0x5, URZ ;  /* 0x0000000505057899 */ /* 0x020fe200080006ff */
[----:B---3--:R-:W-:-:S03]  /*00c0*/  IMAD.SHL.U32 R3, R3, 0x4, RZ ;  /* 0x0000000403037824 */ /* 0x008fc600078e00ff */
[----:B------:R-:W-:Y:S01]  /*00d0*/  UIADD3 UR6, UP0, UPT, UR6, UR5, URZ ;  /* 0x0000000506067290 */ /* 0x000fe2000ff1e0ff */
[----:B------:R-:W-:-:S03]  /*00e0*/  IMAD R2, R3, UR11, R0 ;  /* 0x0000000b03027c24 */ /* 0x000fc6000f8e0200 */
[----:B------:R-:W-:Y:S01]  /*00f0*/  UIADD3.X UR7, UPT, UPT, URZ, URZ, URZ, UP0, !UPT ;  /* 0x000000ffff077290 */ /* 0x000fe200087fe4ff */
[C---:B------:R-:W-:Y:S01]  /*0100*/  VIADD R4, R2.reuse, UR11 ;  /* 0x0000000b02047c36 */ /* 0x040fe20008000000 */
[----:B------:R-:W-:-:S03]  /*0110*/  IADD3 R5, P0, PT, R2, UR6, RZ ;  /* 0x0000000602057c10 */ /* 0x000fc6000ff1e0ff */
[C---:B------:R-:W-:Y:S01]  /*0120*/  VIADD R2, R4.reuse, UR11 ;  /* 0x0000000b04027c36 */ /* 0x040fe20008000000 */
[----:B------:R-:W-:Y:S01]  /*0130*/  IADD3 R9, P1, PT, R4, UR6, RZ ;  /* 0x0000000604097c10 */ /* 0x000fe2000ff3e0ff */
[----:B------:R-:W-:Y:S01]  /*0140*/  IMAD.X R6, RZ, RZ, UR7, P0 ;  /* 0x00000007ff067e24 */ /* 0x000fe200080e06ff */
[C---:B----4-:R-:W-:Y:S02]  /*0150*/  LEA R16, P0, R5.reuse, UR12, 0x2 ;  /* 0x0000000c05107c11 */ /* 0x050fe4000f8010ff */
[C---:B------:R-:W-:Y:S01]  /*0160*/  IADD3 R4, PT, PT, R2.reuse, UR11, RZ ;  /* 0x0000000b02047c10 */ /* 0x040fe2000fffe0ff */
[----:B------:R-:W-:Y:S01]  /*0170*/  IMAD.X R10, RZ, RZ, UR7, P1 ;  /* 0x00000007ff0a7e24 */ /* 0x000fe200088e06ff */
[----:B------:R-:W-:Y:S02]  /*0180*/  LEA.HI.X R17, R5, UR13, R6, 0x2, P0 ;  /* 0x0000000d05117c11 */ /* 0x000fe400080f1406 */
[----:B------:R-:W-:Y:S02]  /*0190*/  IADD3 R5, P2, PT, R2, UR6, RZ ;  /* 0x0000000602057c10 */ /* 0x000fe4000ff5e0ff */
[----:B------:R-:W-:-:S02]  /*01a0*/  IADD3 R2, P1, PT, R4, UR6, RZ ;  /* 0x0000000604027c10 */ /* 0x000fc4000ff3e0ff */
[----:B------:R-:W-:Y:S01]  /*01b0*/  LEA R12, P0, R9, UR12, 0x2 ;  /* 0x0000000c090c7c11 */ /* 0x000fe2000f8010ff */
[----:B------:R-:W-:Y:S01]  /*01c0*/  IMAD.X R6, RZ, RZ, UR7, P2 ;  /* 0x00000007ff067e24 */ /* 0x000fe200090e06ff */
[----:B------:R-:W-:Y:S01]  /*01d0*/  LEA R4, P2, R5, UR12, 0x2 ;  /* 0x0000000c05047c11 */ /* 0x000fe2000f8410ff */
[----:B------:R-:W-:Y:S01]  /*01e0*/  IMAD.X R7, RZ, RZ, UR7, P1 ;  /* 0x00000007ff077e24 */ /* 0x000fe200088e06ff */
[C---:B------:R-:W-:Y:S01]  /*01f0*/  LEA R8, P3, R2.reuse, UR12, 0x2 ;  /* 0x0000000c02087c11 */ /* 0x040fe2000f8610ff */
[----:B------:R-:W2:Y:S01]  /*0200*/  LDG.E.128 R16, desc[UR8][R16.64] ;  /* 0x0000000810107981 */ /* 0x000ea2000c1e1d00 */
[----:B------:R-:W-:Y:S02]  /*0210*/  LEA.HI.X R13, R9, UR13, R10, 0x2, P0 ;  /* 0x0000000d090d7c11 */ /* 0x000fe400080f140a */
[----:B------:R-:W-:Y:S02]  /*0220*/  LEA.HI.X R5, R5, UR13, R6, 0x2, P2 ;  /* 0x0000000d05057c11 */ /* 0x000fe400090f1406 */
[----:B------:R-:W-:-:S02]  /*0230*/  LEA.HI.X R9, R2, UR13, R7, 0x2, P3 ;  /* 0x0000000d02097c11 */ /* 0x000fc400098f1407 */
[----:B------:R-:W3:Y:S04]  /*0240*/  LDG.E.128 R12, desc[UR8][R12.64] ;  /* 0x000000080c0c7981 */ /* 0x000ee8000c1e1d00 */
[----:B------:R-:W4:Y:S04]  /*0250*/  LDG.E.128 R4, desc[UR8][R4.64] ;  /* 0x0000000804047981 */ /* 0x000f28000c1e1d00 */
[----:B------:R-:W5:Y:S01]  /*0260*/  LDG.E.128 R8, desc[UR8][R8.64] ;  /* 0x0000000808087981 */ /* 0x000f62000c1e1d00 */
[----:B------:R-:W-:Y:S02]  /*0270*/  UIMAD UR5, UR5, UR10, URZ ;  /* 0x0000000a050572a4 */ /* 0x000fe4000f8e02ff */
[----:B------:R-:W-:-:S02]  /*0280*/  IMAD R0, R0, UR10, R3 ;  /* 0x0000000a00007c24 */ /* 0x000fc4000f8e0203 */
[----:B------:R-:W-:Y:S02]  /*0290*/  UIADD3 UR4, UP0, UPT, UR5, UR4, URZ ;  /* 0x0000000405047290 */ /* 0x000fe4000ff1e0ff */
[C---:B------:R-:W-:Y:S02]  /*02a0*/  VIADD R2, R0.reuse, UR10 ;  /* 0x0000000a00027c36 */ /* 0x040fe40008000000 */
[----:B------:R-:W-:Y:S02]  /*02b0*/  UIADD3.X UR5, UPT, UPT, URZ, URZ, URZ, UP0, !UPT ;  /* 0x000000ffff057290 */ /* 0x000fe400087fe4ff */
[----:B------:R-:W-:Y:S02]  /*02c0*/  IADD3 R22, P0, PT, R0, UR4, RZ ;  /* 0x0000000400167c10 */ /* 0x000fe4000ff1e0ff */
[C---:B------:R-:W-:Y:S02]  /*02d0*/  IADD3 R20, P1, PT, R2.reuse, UR4, RZ ;  /* 0x0000000402147c10 */ /* 0x040fe4000ff3e0ff */
[----:B------:R-:W-:Y:S01]  /*02e0*/  IADD3 R0, PT, PT, R2, UR10, RZ ;  /* 0x0000000a02007c10 */ /* 0x000fe2000fffe0ff */
[----:B------:R-:W-:-:S02]  /*02f0*/  IMAD.X R23, RZ, RZ, UR5, P0 ;  /* 0x00000005ff177e24 */ /* 0x000fc400080e06ff */
[----:B------:R-:W-:Y:S01]  /*0300*/  IMAD.X R21, RZ, RZ, UR5, P1 ;  /* 0x00000005ff157e24 */ /* 0x000fe200088e06ff */
[----:B------:R-:W-:Y:S01]  /*0310*/  LEA R26, P1, R20, UR14, 0x2 ;  /* 0x0000000e141a7c11 */ /* 0x000fe2000f8210ff */
[----:B------:R-:W-:Y:S01]  /*0320*/  VIADD R3, R0, UR10 ;  /* 0x0000000a00037c36 */ /* 0x000fe20008000000 */
[----:B------:R-:W-:Y:S02]  /*0330*/  LEA R28, P0, R22, UR14, 0x2 ;  /* 0x0000000e161c7c11 */ /* 0x000fe4000f8010ff */
[----:B------:R-:W-:Y:S02]  /*0340*/  IADD3 R0, P2, PT, R0, UR4, RZ ;  /* 0x0000000400007c10 */ /* 0x000fe4000ff5e0ff */
[----:B------:R-:W-:Y:S02]  /*0350*/  LEA.HI.X R27, R20, UR15, R21, 0x2, P1 ;  /* 0x0000000f141b7c11 */ /* 0x000fe400088f1415 */
[----:B------:R-:W-:Y:S02]  /*0360*/  LEA.HI.X R29, R22, UR15, R23, 0x2, P0 ;  /* 0x0000000f161d7c11 */ /* 0x000fe400080f1417 */
[----:B------:R-:W-:Y:S01]  /*0370*/  IADD3 R3, P1, PT, R3, UR4, RZ ;  /* 0x0000000403037c10 */ /* 0x000fe2000ff3e0ff */
[----:B------:R-:W-:Y:S01]  /*0380*/  IMAD.X R25, RZ, RZ, UR5, P2 ;  /* 0x00000005ff197e24 */ /* 0x000fe200090e06ff */
[----:B------:R-:W-:-:S02]  /*0390*/  LEA R24, P0, R0, UR14, 0x2 ;  /* 0x0000000e00187c11 */ /* 0x000fc4000f8010ff */
[----:B------:R-:W-:Y:S02]  /*03a0*/  LEA R2, P2, R3, UR14, 0x2 ;  /* 0x0000000e03027c11 */ /* 0x000fe4000f8410ff */
[----:B------:R-:W-:Y:S02]  /*03b0*/  LEA.HI.X R25, R0, UR15, R25, 0x2, P0 ;  /* 0x0000000f00197c11 */ /* 0x000fe400080f1419 */
[----:B--2---:R-:W-:Y:S01]  /*03c0*/  MOV R20, R16 ;  /* 0x0000001000147202 */ /* 0x004fe20000000f00 */
[----:B---3--:R-:W-:Y:S02]  /*03d0*/  IMAD.MOV.U32 R21, RZ, RZ, R12 ;  /* 0x000000ffff157224 */ /* 0x008fe400078e000c */
[----:B----4-:R-:W-:Y:S02]  /*03e0*/  IMAD.MOV.U32 R22, RZ, RZ, R4 ;  /* 0x000000ffff167224 */ /* 0x010fe400078e0004 */
[----:B-----5:R-:W-:Y:S01]  /*03f0*/  IMAD.MOV.U32 R23, RZ, RZ, R8 ;  /* 0x000000ffff177224 */ /* 0x020fe200078e0008 */
[----:B------:R-:W-:Y:S01]  /*0400*/  MOV R12, R17 ;  /* 0x00000011000c7202 */ /* 0x000fe20000000f00 */
[----:B------:R-:W-:-:S02]  /*0410*/  IMAD.X R4, RZ, RZ, UR5, P1 ;  /* 0x00000005ff047e24 */ /* 0x000fc400088e06ff */
[----:B------:R-:W-:Y:S01]  /*0420*/  IMAD.MOV.U32 R17, RZ, RZ, R14 ;  /* 0x000000ffff117224 */ /* 0x000fe200078e000e */
[----:B------:R0:W-:Y:S01]  /*0430*/  STG.E.128 desc[UR8][R28.64], R20 ;  /* 0x000000141c007986 */ /* 0x0001e2000c101d08 */
[----:B------:R-:W-:Y:S02]  /*0440*/  IMAD.MOV.U32 R16, RZ, RZ, R18 ;  /* 0x000000ffff107224 */ /* 0x000fe400078e0012 */
[----:B------:R-:W-:Y:S01]  /*0450*/  IMAD.MOV.U32 R14, RZ, RZ, R5 ;  /* 0x000000ffff0e7224 */ /* 0x000fe200078e0005 */
[----:B------:R-:W-:Y:S01]  /*0460*/  LEA.HI.X R3, R3, UR15, R4, 0x2, P2 ;  /* 0x0000000f03037c11 */ /* 0x000fe200090f1404 */
[----:B------:R-:W-:Y:S01]  /*0470*/  IMAD.MOV.U32 R18, RZ, RZ, R6 ;  /* 0x000000ffff127224 */ /* 0x000fe200078e0006 */
[----:B0-----:R-:W-:Y:S01]  /*0480*/  MOV R21, R15 ;  /* 0x0000000f00157202 */ /* 0x001fe20000000f00 */
[----:B------:R-:W-:Y:S01]  /*0490*/  IMAD.MOV.U32 R20, RZ, RZ, R19 ;  /* 0x000000ffff147224 */ /* 0x000fe200078e0013 */
[----:B------:R-:W-:Y:S01]  /*04a0*/  MOV R19, R10 ;  /* 0x0000000a00137202 */ /* 0x000fe20000000f00 */
[----:B------:R-:W-:-:S02]  /*04b0*/  IMAD.MOV.U32 R15, RZ, RZ, R9 ;  /* 0x000000ffff0f7224 */ /* 0x000fc400078e0009 */
[----:B------:R-:W-:Y:S02]  /*04c0*/  IMAD.MOV.U32 R22, RZ, RZ, R7 ;  /* 0x000000ffff167224 */ /* 0x000fe400078e0007 */
[----:B------:R-:W-:Y:S01]  /*04d0*/  IMAD.MOV.U32 R23, RZ, RZ, R11 ;  /* 0x000000ffff177224 */ /* 0x000fe200078e000b */
[----:B------:R-:W-:Y:S04]  /*04e0*/  STG.E.128 desc[UR8][R26.64], R12 ;  /* 0x0000000c1a007986 */ /* 0x000fe8000c101d08 */
[----:B------:R-:W-:Y:S04]  /*04f0*/  STG.E.128 desc[UR8][R24.64], R16 ;  /* 0x0000001018007986 */ /* 0x000fe8000c101d08 */
[----:B------:R-:W-:Y:S01]  /*0500*/  STG.E.128 desc[UR8][R2.64], R20 ;  /* 0x0000001402007986 */ /* 0x000fe2000c101d08 */
[----:B------:R-:W-:Y:S05]  /*0510*/  EXIT ;  /* 0x000000000000794d */ /* 0x000fea0003800000 */
.L_x_0:
[----:B------:R-:W-:-:S00]  /*0520*/  BRA `(.L_x_0) ;  /* 0xfffffffc00fc7947 */ /* 0x000fc0000383ffff */
[----:B------:R-:W-:-:S00]  /*0530*/  NOP ;  /* 0x0000000000007918 */ /* 0x000fc00000000000 */
        /* <DEDUP_REMOVED lines=12> */
.L_x_3:


//--------------------- .text._Z26transpose_float4_inner_4x4ILi64ELi64EEvPfS0_ii --------------------------
	.section	.text._Z26transpose_float4_inner_4x4ILi64ELi64EEvPfS0_ii,"ax",@progbits
	.align	128
        .global         _Z26transpose_float4_inner_4x4ILi64ELi64EEvPfS0_ii
        .type           _Z26transpose_float4_inner_4x4ILi64ELi64EEvPfS0_ii,@function
        .size           _Z26transpose_float4_inner_4x4ILi64ELi64EEvPfS0_ii,(.L_x_4 - _Z26transpose_float4_inner_4x4ILi64ELi64EEvPfS0_ii)
        .other          _Z26transpose_float4_inner_4x4ILi64ELi64EEvPfS0_ii,@"STO_CUDA_ENTRY STV_DEFAULT"
_Z26transpose_float4_inner_4x4ILi64ELi64EEvPfS0_ii:
.text._Z26transpose_float4_inner_4x4ILi64ELi64EEvPfS0_ii:
        /* <DEDUP_REMOVED lines=82> */
.L_x_1:
        /* <DEDUP_REMOVED lines=14> */
.L_x_4:


//--------------------- .text._Z26transpose_float4_inner_4x4ILi32ELi128EEvPfS0_ii --------------------------
	.section	.text._Z26transpose_float4_inner_4x4ILi32ELi128EEvPfS0_ii,"ax",@progbits
	.align	128
        .global         _Z26transpose_float4_inner_4x4ILi32ELi128EEvPfS0_ii
        .type           _Z26transpose_float4_inner_4x4ILi32ELi128EEvPfS0_ii,@function
        .size           _Z26transpose_float4_inner_4x4ILi32ELi128EEvPfS0_ii,(.L_x_5 - _Z26transpose_float4_inner_4x4ILi32ELi128EEvPfS0_ii)
        .other          _Z26transpose_float4_inner_4x4ILi32ELi128EEvPfS0_ii,@"STO_CUDA_ENTRY STV_DEFAULT"
_Z26transpose_float4_inner_4x4ILi32ELi128EEvPfS0_ii:
.text._Z26transpose_float4_inner_4x4ILi32ELi128EEvPfS0_ii:
        /* <DEDUP_REMOVED lines=82> */
.L_x_2:
        /* <DEDUP_REMOVED lines=14> */
.L_x_5:


//--------------------- .nv.shared.reserved.0     --------------------------
	.section	.nv.shared.reserved.0,"aw",@nobits
	.weak		__nv_reservedSMEM_offset_0_alias
	.size		__nv_reservedSMEM_offset_0_alias, 0, 64
	.other		__nv_reservedSMEM_offset_0_alias,@"STO_CUDA_RESERVED_SHARED STV_DEFAULT"
__nv_reservedSMEM_offset_0_alias:
	.zero		0
	.zero		64


//--------------------- .nv.constant0._Z26transpose_float4_inner_4x4ILi128ELi32EEvPfS0_ii --------------------------
	.section	.nv.constant0._Z26transpose_float4_inner_4x4ILi128ELi32EEvPfS0_ii,"a",@progbits
	.sectionflags	@""
	.align	4
.nv.constant0._Z26transpose_float4_inner_4x4ILi128ELi32EEvPfS0_ii:
	.zero		920


//--------------------- .nv.constant0._Z26transpose_float4_inner_4x4ILi64ELi64EEvPfS0_ii --------------------------
	.section	.nv.constant0._Z26transpose_float4_inner_4x4ILi64ELi64EEvPfS0_ii,"a",@progbits
	.sectionflags	@""
	.align	4
.nv.constant0._Z26transpose_float4_inner_4x4ILi64ELi64EEvPfS0_ii:
	.zero		920


//--------------------- .nv.constant0._Z26transpose_float4_inner_4x4ILi32ELi128EEvPfS0_ii --------------------------
	.section	.nv.constant0._Z26transpose_float4_inner_4x4ILi32ELi128EEvPfS0_ii,"a",@progbits
	.sectionflags	@""
	.align	4
.nv.constant0._Z26transpose_float4_inner_4x4ILi32ELi128EEvPfS0_ii:
	.zero		920


//--------------------- SYMBOLS --------------------------

	.type		.nv.reservedSmem.offset0,@object
	.size		.nv.reservedSmem.offset0,0x4
